.version 6.5
.target sm_53
.address_size 64

.visible .entry st_f16x2(
	.param .u64 input,
	.param .u64 output
)
{
	.reg .u64 	    in_addr;
    .reg .u64 	    out_addr;
    .reg .b32 	    temp0;
    .reg .b32 	    temp1;
    .reg .f16x2     sela;

	ld.param.u64 	in_addr, [input];
    ld.param.u64 	out_addr, [output];

    ld.u32              temp0, [in_addr];
    ld.u32              temp1, [in_addr+4];
    set.gtu.u32.f16x2   temp0, temp0, temp1;
    st.b32              [out_addr], temp0;
	ret;
}


// ===== COMPILED SASS (sm_100) =====

	.target	sm_100

	.elftype	@"ET_EXEC"


//--------------------- .note.nv.tkinfo           --------------------------
	.section	.note.nv.tkinfo,"",@"SHT_NOTE"
	.sectionflags	@"SHF_NOTE_NV_TKINFO"
	.tkinfo
        /*0018*/ 	.word	0x00000002
        /*0030*/ 	.string	""
        /*0030*/ 	.string	"ptxas"
        /*0030*/ 	.string	"Cuda compilation tools, release 13.0, V13.0.88"
        /*0030*/ 	.string	"Build cuda_13.0.r13.0/compiler.36424714_0"
        /*0030*/ 	.string	"-arch sm_100 "



//--------------------- .note.nv.cuinfo           --------------------------
	.section	.note.nv.cuinfo,"",@"SHT_NOTE"
	.sectionflags	@"SHF_NOTE_NV_CUINFO"
        /*0018*/ 	.short	0x0002
        /*001a*/ 	.short	0x0035
        /*001c*/ 	.short	0x0082
	.zero		2


//--------------------- .nv.info                  --------------------------
	.section	.nv.info,"",@"SHT_CUDA_INFO"
	.align	4


	//----- nvinfo : EIATTR_REGCOUNT
	.align		4
        /*0000*/ 	.byte	0x04, 0x2f
        /*0002*/ 	.short	(.L_1 - .L_0)
	.align		4
.L_0:
        /*0004*/ 	.word	index@(st_f16x2)
        /*0008*/ 	.word	0x0000000a


	//----- nvinfo : EIATTR_FRAME_SIZE
	.align		4
.L_1:
        /*000c*/ 	.byte	0x04, 0x11
        /*000e*/ 	.short	(.L_3 - .L_2)
	.align		4
.L_2:
        /*0010*/ 	.word	index@(st_f16x2)
        /*0014*/ 	.word	0x00000000


	//----- nvinfo : EIATTR_MIN_STACK_SIZE
	.align		4
.L_3:
        /*0018*/ 	.byte	0x04, 0x12
        /*001a*/ 	.short	(.L_5 - .L_4)
	.align		4
.L_4:
        /*001c*/ 	.word	index@(st_f16x2)
        /*0020*/ 	.word	0x00000000
.L_5:


//--------------------- .nv.compat                --------------------------
	.section	.nv.compat,"",@"SHT_CUDA_COMPAT_INFO"
	.align	4
        /*0000*/ 	.byte	0x02, 0x09, 0x00, 0x00, 0x02, 0x02, 0x01, 0x00, 0x02, 0x05, 0x05, 0x00, 0x03, 0x07, 0x01, 0x01
        /*0010*/ 	.byte	0x02, 0x03, 0x00, 0x00, 0x02, 0x06, 0x01, 0x00, 0x04, 0x0b, 0x08, 0x00, 0x09, 0x00, 0x00, 0x00
        /*0020*/ 	.byte	0x00, 0x00, 0x00, 0x00


//--------------------- .nv.info.st_f16x2         --------------------------
	.section	.nv.info.st_f16x2,"",@"SHT_CUDA_INFO"
	.sectionflags	@""
	.align	4


	//----- nvinfo : EIATTR_CUDA_API_VERSION
	.align		4
        /*0000*/ 	.byte	0x04, 0x37
        /*0002*/ 	.short	(.L_7 - .L_6)
.L_6:
        /*0004*/ 	.word	0x00000082


	//----- nvinfo : EIATTR_KPARAM_INFO
	.align		4
.L_7:
        /*0008*/ 	.byte	0x04, 0x17
        /*000a*/ 	.short	(.L_9 - .L_8)
.L_8:
        /*000c*/ 	.word	0x00000000
        /*0010*/ 	.short	0x0001
        /*0012*/ 	.short	0x0008
        /*0014*/ 	.byte	0x00, 0xf0, 0x21, 0x00


	//----- nvinfo : EIATTR_KPARAM_INFO
	.align		4
.L_9:
        /*0018*/ 	.byte	0x04, 0x17
        /*001a*/ 	.short	(.L_11 - .L_10)
.L_10:
        /*001c*/ 	.word	0x00000000
        /*0020*/ 	.short	0x0000
        /*0022*/ 	.short	0x0000
        /*0024*/ 	.byte	0x00, 0xf0, 0x21, 0x00


	//----- nvinfo : EIATTR_SPARSE_MMA_MASK
	.align		4
.L_11:
        /*0028*/ 	.byte	0x03, 0x50
        /*002a*/ 	.short	0x0000


	//----- nvinfo : EIATTR_MAXREG_COUNT
	.align		4
        /*002c*/ 	.byte	0x03, 0x1b
        /*002e*/ 	.short	0x00ff


	//----- nvinfo : EIATTR_MERCURY_ISA_VERSION
	.align		4
        /*0030*/ 	.byte	0x03, 0x5f
        /*0032*/ 	.short	0x0101


	//----- nvinfo : EIATTR_VRC_CTA_INIT_COUNT
	.align		4
        /*0034*/ 	.byte	0x02, 0x4a
	.zero		1
	.zero		1


	//----- nvinfo : EIATTR_EXIT_INSTR_OFFSETS
	.align		4
        /*0038*/ 	.byte	0x04, 0x1c
        /*003a*/ 	.short	(.L_13 - .L_12)


	//   ....[0]....
.L_12:
        /*003c*/ 	.word	0x00000080


	//----- nvinfo : EIATTR_CBANK_PARAM_SIZE
	.align		4
.L_13:
        /*0040*/ 	.byte	0x03, 0x19
        /*0042*/ 	.short	0x0010


	//----- nvinfo : EIATTR_PARAM_CBANK
	.align		4
        /*0044*/ 	.byte	0x04, 0x0a
        /*0046*/ 	.short	(.L_15 - .L_14)
	.align		4
.L_14:
        /*0048*/ 	.word	index@(.nv.constant0.st_f16x2)
        /*004c*/ 	.short	0x0380
        /*004e*/ 	.short	0x0010


	//----- nvinfo : EIATTR_SW_WAR
	.align		4
.L_15:
        /*0050*/ 	.byte	0x04, 0x36
        /*0052*/ 	.short	(.L_17 - .L_16)
.L_16:
        /*0054*/ 	.word	0x00000008
.L_17:


//--------------------- .nv.callgraph             --------------------------
	.section	.nv.callgraph,"",@"SHT_CUDA_CALLGRAPH"
	.align	4
	.sectionentsize	8
	.align		4
        /*0000*/ 	.word	0x00000000
	.align		4
        /*0004*/ 	.word	0xffffffff
	.align		4
        /*0008*/ 	.word	0x00000000
	.align		4
        /*000c*/ 	.word	0xfffffffe
	.align		4
        /*0010*/ 	.word	0x00000000
	.align		4
        /*0014*/ 	.word	0xfffffffd
	.align		4
        /*0018*/ 	.word	0x00000000
	.align		4
        /*001c*/ 	.word	0xfffffffc


//--------------------- .text.st_f16x2            --------------------------
	.section	.text.st_f16x2,"ax",@progbits
	.align	128
        .global         st_f16x2
        .type           st_f16x2,@function
        .size           st_f16x2,(.L_x_1 - st_f16x2)
        .other          st_f16x2,@"STO_CUDA_ENTRY STV_DEFAULT"
st_f16x2:
.text.st_f16x2:
[----:B------:R-:W-:Y:S08]  /*0000*/  LDC R1, c[0x0][0x37c] ;  /* 0x0000df00ff017b82 */ /* 0x000ff00000000800 */
[----:B------:R-:W0:Y:S01]  /*0010*/  LDC.64 R2, c[0x0][0x380] ;  /* 0x0000e000ff027b82 */ /* 0x000e220000000a00 */
[----:B------:R-:W0:Y:S02]  /*0020*/  LDCU.64 UR4, c[0x0][0x358] ;  /* 0x00006b00ff0477ac */ /* 0x000e240008000a00 */
[----:B0-----:R-:W2:Y:S04]  /*0030*/  LD.E R0, desc[UR4][R2.64] ;  /* 0x0000000402007980 */ /* 0x001ea8000c101900 */
[----:B------:R-:W2:Y:S01]  /*0040*/  LD.E R7, desc[UR4][R2.64+0x4] ;  /* 0x0000040402077980 */ /* 0x000ea2000c101900 */
[----:B------:R-:W0:Y:S01]  /*0050*/  LDC.64 R4, c[0x0][0x388] ;  /* 0x0000e200ff047b82 */ /* 0x000e220000000a00 */
[----:B--2---:R-:W-:-:S05]  /*0060*/  HSET2.GTU.AND R7, R0, R7, PT ;  /* 0x0000000700077233 */ /* 0x004fca000380c000 */
[----:B0-----:R-:W-:Y:S01]  /*0070*/  ST.E desc[UR4][R4.64], R7 ;  /* 0x0000000704007985 */ /* 0x001fe2000c101904 */
[----:B------:R-:W-:Y:S05]  /*0080*/  EXIT ;  /* 0x000000000000794d */ /* 0x000fea0003800000 */
.L_x_0:
[----:B------:R-:W-:-:S00]  /*0090*/  BRA `(.L_x_0) ;  /* 0xfffffffc00fc7947 */ /* 0x000fc0000383ffff */
[----:B------:R-:W-:-:S00]  /*00a0*/  NOP ;  /* 0x0000000000007918 */ /* 0x000fc00000000000 */
        /* <DEDUP_REMOVED lines=13> */
.L_x_1:


//--------------------- .nv.shared.reserved.0     --------------------------
	.section	.nv.shared.reserved.0,"aw",@nobits
	.weak		__nv_reservedSMEM_offset_0_alias
	.size		__nv_reservedSMEM_offset_0_alias, 0, 64
	.other		__nv_reservedSMEM_offset_0_alias,@"STO_CUDA_RESERVED_SHARED STV_DEFAULT"
__nv_reservedSMEM_offset_0_alias:
	.zero		0
	.zero		64


//--------------------- .nv.constant0.st_f16x2    --------------------------
	.section	.nv.constant0.st_f16x2,"a",@progbits
	.sectionflags	@""
	.align	4
.nv.constant0.st_f16x2:
	.zero		912


//--------------------- SYMBOLS --------------------------

	.type		.nv.reservedSmem.offset0,@object
	.size		.nv.reservedSmem.offset0,0x4
